	.headerflags	@"EF_CUDA_TEXMODE_UNIFIED EF_CUDA_64BIT_ADDRESS EF_CUDA_ACCELERATORS EF_CUDA_SM90 EF_CUDA_VIRTUAL_SM(EF_CUDA_SM90)"
	.elftype	@"ET_EXEC"


//--------------------- .nv.info                  --------------------------
	.section	.nv.info,"",@"SHT_CUDA_INFO"
	.align	4


	//----- nvinfo : EIATTR_REGCOUNT
	.align		4
        /*0000*/ 	.byte	0x04, 0x2f
        /*0002*/ 	.short	(.L_1 - .L_0)
	.align		4
.L_0:
        /*0004*/ 	.word	index@(triton_poi_fused_convolution_22)
        /*0008*/ 	.word	0x00000020


	//----- nvinfo : EIATTR_MIN_STACK_SIZE
	.align		4
.L_1:
        /*000c*/ 	.byte	0x04, 0x12
        /*000e*/ 	.short	(.L_3 - .L_2)
	.align		4
.L_2:
        /*0010*/ 	.word	index@(triton_poi_fused_convolution_22)
        /*0014*/ 	.word	0x00000000


	//----- nvinfo : EIATTR_FRAME_SIZE
	.align		4
.L_3:
        /*0018*/ 	.byte	0x04, 0x11
        /*001a*/ 	.short	(.L_5 - .L_4)
	.align		4
.L_4:
        /*001c*/ 	.word	index@(triton_poi_fused_convolution_22)
        /*0020*/ 	.word	0x00000000


	//----- nvinfo : EIATTR_MIN_STACK_SIZE
	.align		4
.L_5:
        /*0024*/ 	.byte	0x04, 0x12
        /*0026*/ 	.short	(.L_7 - .L_6)
	.align		4
.L_6:
        /*0028*/ 	.word	index@(triton_poi_fused_convolution_22)
        /*002c*/ 	.word	0x00000000
.L_7:


//--------------------- .nv.info.triton_poi_fused_convolution_22 --------------------------
	.section	.nv.info.triton_poi_fused_convolution_22,"",@"SHT_CUDA_INFO"
	.sectionflags	@""
	.align	4


	//----- nvinfo : EIATTR_CUDA_API_VERSION
	.align		4
        /*0000*/ 	.byte	0x04, 0x37
        /*0002*/ 	.short	(.L_9 - .L_8)
.L_8:
        /*0004*/ 	.word	0x0000007c


	//----- nvinfo : EIATTR_KPARAM_INFO
	.align		4
.L_9:
        /*0008*/ 	.byte	0x04, 0x17
        /*000a*/ 	.short	(.L_11 - .L_10)
.L_10:
        /*000c*/ 	.word	0x00000000
        /*0010*/ 	.short	0x0004
        /*0012*/ 	.short	0x001c
        /*0014*/ 	.byte	0x00, 0xf0, 0x11, 0x00


	//----- nvinfo : EIATTR_KPARAM_INFO
	.align		4
.L_11:
        /*0018*/ 	.byte	0x04, 0x17
        /*001a*/ 	.short	(.L_13 - .L_12)
.L_12:
        /*001c*/ 	.word	0x00000000
        /*0020*/ 	.short	0x0003
        /*0022*/ 	.short	0x0018
        /*0024*/ 	.byte	0x00, 0xf0, 0x11, 0x00


	//----- nvinfo : EIATTR_KPARAM_INFO
	.align		4
.L_13:
        /*0028*/ 	.byte	0x04, 0x17
        /*002a*/ 	.short	(.L_15 - .L_14)
.L_14:
        /*002c*/ 	.word	0x00000000
        /*0030*/ 	.short	0x0002
        /*0032*/ 	.short	0x0010
        /*0034*/ 	.byte	0x00, 0xf4, 0x21, 0x00


	//----- nvinfo : EIATTR_KPARAM_INFO
	.align		4
.L_15:
        /*0038*/ 	.byte	0x04, 0x17
        /*003a*/ 	.short	(.L_17 - .L_16)
.L_16:
        /*003c*/ 	.word	0x00000000
        /*0040*/ 	.short	0x0001
        /*0042*/ 	.short	0x0008
        /*0044*/ 	.byte	0x00, 0xf4, 0x21, 0x00


	//----- nvinfo : EIATTR_KPARAM_INFO
	.align		4
.L_17:
        /*0048*/ 	.byte	0x04, 0x17
        /*004a*/ 	.short	(.L_19 - .L_18)
.L_18:
        /*004c*/ 	.word	0x00000000
        /*0050*/ 	.short	0x0000
        /*0052*/ 	.short	0x0000
        /*0054*/ 	.byte	0x00, 0xf4, 0x21, 0x00


	//----- nvinfo : EIATTR_SPARSE_MMA_MASK
	.align		4
.L_19:
        /*0058*/ 	.byte	0x03, 0x50
        /*005a*/ 	.short	0x0000


	//----- nvinfo : EIATTR_MAXREG_COUNT
	.align		4
        /*005c*/ 	.byte	0x03, 0x1b
        /*005e*/ 	.short	0x00ff


	//----- nvinfo : EIATTR_EXIT_INSTR_OFFSETS
	.align		4
        /*0060*/ 	.byte	0x04, 0x1c
        /*0062*/ 	.short	(.L_21 - .L_20)


	//   ....[0]....
.L_20:
        /*0064*/ 	.word	0x00000840


	//   ....[1]....
        /*0068*/ 	.word	0x00000860


	//----- nvinfo : EIATTR_REQNTID
	.align		4
.L_21:
        /*006c*/ 	.byte	0x04, 0x10
        /*006e*/ 	.short	(.L_23 - .L_22)
.L_22:
        /*0070*/ 	.word	0x00000100
        /*0074*/ 	.word	0x00000001
        /*0078*/ 	.word	0x00000001


	//----- nvinfo : EIATTR_CBANK_PARAM_SIZE
	.align		4
.L_23:
        /*007c*/ 	.byte	0x03, 0x19
        /*007e*/ 	.short	0x0020


	//----- nvinfo : EIATTR_PARAM_CBANK
	.align		4
        /*0080*/ 	.byte	0x04, 0x0a
        /*0082*/ 	.short	(.L_25 - .L_24)
	.align		4
.L_24:
        /*0084*/ 	.word	index@(.nv.constant0.triton_poi_fused_convolution_22)
        /*0088*/ 	.short	0x0210
        /*008a*/ 	.short	0x0020


	//----- nvinfo : EIATTR_SW_WAR
	.align		4
.L_25:
        /*008c*/ 	.byte	0x04, 0x36
        /*008e*/ 	.short	(.L_27 - .L_26)
.L_26:
        /*0090*/ 	.word	0x00000008
.L_27:


//--------------------- .nv.callgraph             --------------------------
	.section	.nv.callgraph,"",@"SHT_CUDA_CALLGRAPH"
	.align	4
	.sectionentsize	8
	.align		4
        /*0000*/ 	.word	0x00000000
	.align		4
        /*0004*/ 	.word	0xffffffff
	.align		4
        /*0008*/ 	.word	0x00000000
	.align		4
        /*000c*/ 	.word	0xfffffffe
	.align		4
        /*0010*/ 	.word	0x00000000
	.align		4
        /*0014*/ 	.word	0xfffffffd
	.align		4
        /*0018*/ 	.word	0x00000000
	.align		4
        /*001c*/ 	.word	0xfffffffc


//--------------------- .text.triton_poi_fused_convolution_22 --------------------------
	.section	.text.triton_poi_fused_convolution_22,"ax",@progbits
	.sectionflags	@"SHF_BARRIERS=1"
	.align	128
        .global         triton_poi_fused_convolution_22
        .type           triton_poi_fused_convolution_22,@function
        .size           triton_poi_fused_convolution_22,(.L_x_1 - triton_poi_fused_convolution_22)
        .other          triton_poi_fused_convolution_22,@"STO_CUDA_ENTRY STV_DEFAULT"
triton_poi_fused_convolution_22:
.text.triton_poi_fused_convolution_22:
[----:B------:R-:W0:Y:S01]  /*0000*/  LDC R1, c[0x0][0x28] ;  /* 0x00000a00ff017b82 */ /* 0x000e220000000800 */
[----:B------:R-:W1:Y:S07]  /*0010*/  S2R R20, SR_TID.X ;  /* 0x0000000000147919 */ /* 0x000e6e0000002100 */
[----:B------:R-:W2:Y:S01]  /*0020*/  S2UR UR5, SR_CgaCtaId ;  /* 0x00000000000579c3 */ /* 0x000ea20000008800 */
[----:B------:R-:W-:Y:S01]  /*0030*/  UMOV UR4, 0x400 ;  /* 0x0000040000047882 */ /* 0x000fe20000000000 */
[----:B------:R-:W-:Y:S01]  /*0040*/  CS2R R6, SRZ ;  /* 0x0000000000067805 */ /* 0x000fe2000001ff00 */
[----:B------:R-:W3:Y:S01]  /*0050*/  S2R R3, SR_CTAID.X ;  /* 0x0000000000037919 */ /* 0x000ee20000002500 */
[----:B------:R-:W-:Y:S01]  /*0060*/  ULDC.64 UR6, c[0x0][0x208] ;  /* 0x0000820000067ab9 */ /* 0x000fe20000000a00 */
[----:B------:R-:W-:Y:S01]  /*0070*/  CS2R R10, SRZ ;  /* 0x00000000000a7805 */ /* 0x000fe2000001ff00 */
[----:B------:R-:W4:Y:S02]  /*0080*/  S2R R2, SR_CTAID.Y ;  /* 0x0000000000027919 */ /* 0x000f240000002600 */
[----:B------:R-:W5:Y:S01]  /*0090*/  LDC.64 R22, c[0x0][0x210] ;  /* 0x00008400ff167b82 */ /* 0x000f620000000a00 */
[----:B--2---:R-:W-:Y:S01]  /*00a0*/  UPRMT UR4, UR5, 0x654, UR4 ;  /* 0x0000065405047896 */ /* 0x004fe20008000004 */
[----:B-1----:R-:W-:Y:S01]  /*00b0*/  SHF.R.U32.HI R13, RZ, 0x2, R20 ;  /* 0x00000002ff0d7819 */ /* 0x002fe20000011614 */
[----:B------:R-:W-:-:S02]  /*00c0*/  IMAD.SHL.U32 R0, R20, 0x4, RZ ;  /* 0x0000000414007824 */ /* 0x000fc400078e00ff */
[----:B------:R-:W-:Y:S01]  /*00d0*/  IMAD.SHL.U32 R9, R20, 0x400, RZ ;  /* 0x0000040014097824 */ /* 0x000fe200078e00ff */
[----:B------:R-:W-:Y:S01]  /*00e0*/  SGXT.U32 R13, R13, 0x6 ;  /* 0x000000060d0d781a */ /* 0x000fe20000000000 */
[----:B---3--:R-:W-:-:S03]  /*00f0*/  IMAD.SHL.U32 R3, R3, 0x10, RZ ;  /* 0x0000001003037824 */ /* 0x008fc600078e00ff */
[----:B----4-:R-:W-:Y:S02]  /*0100*/  PRMT R27, R13, 0x6540, R2 ;  /* 0x000065400d1b7816 */ /* 0x010fe40000000002 */
[----:B------:R-:W-:Y:S02]  /*0110*/  LOP3.LUT R4, R3, 0xc, R0, 0xf8, !PT ;  /* 0x0000000c03047812 */ /* 0x000fe400078ef800 */
[----:B------:R-:W-:Y:S02]  /*0120*/  LOP3.LUT R12, R9, 0xc00, RZ, 0xc0, !PT ;  /* 0x00000c00090c7812 */ /* 0x000fe400078ec0ff */
[----:B------:R-:W-:Y:S02]  /*0130*/  CS2R R8, SRZ ;  /* 0x0000000000087805 */ /* 0x000fe4000001ff00 */
[----:B------:R-:W-:Y:S01]  /*0140*/  ISETP.GE.AND P0, PT, R4, 0x10, PT ;  /* 0x000000100400780c */ /* 0x000fe20003f06270 */
[----:B------:R-:W-:Y:S01]  /*0150*/  IMAD R27, R27, 0x10, R4 ;  /* 0x000000101b1b7824 */ /* 0x000fe200078e0204 */
[----:B------:R-:W-:-:S02]  /*0160*/  LOP3.LUT R28, R12, R13, RZ, 0xfc, !PT ;  /* 0x0000000d0c1c7212 */ /* 0x000fc400078efcff */
[----:B------:R-:W-:Y:S02]  /*0170*/  CS2R R4, SRZ ;  /* 0x0000000000047805 */ /* 0x000fe4000001ff00 */
[C---:B------:R-:W-:Y:S01]  /*0180*/  LEA.HI R21, R12.reuse, UR4, RZ, 0x1c ;  /* 0x000000040c157c11 */ /* 0x040fe2000f8fe0ff */
[C---:B------:R-:W-:Y:S01]  /*0190*/  VIADD R19, R27.reuse, 0x400 ;  /* 0x000004001b137836 */ /* 0x040fe20000000000 */
[C---:B------:R-:W-:Y:S01]  /*01a0*/  LOP3.LUT R13, R12.reuse, 0x100, RZ, 0xfc, !PT ;  /* 0x000001000c0d7812 */ /* 0x040fe200078efcff */
[--C-:B-----5:R-:W-:Y:S01]  /*01b0*/  IMAD.WIDE R16, R27, 0x4, R22.reuse ;  /* 0x000000041b107825 */ /* 0x120fe200078e0216 */
[C---:B------:R-:W-:Y:S02]  /*01c0*/  LOP3.LUT R14, R12.reuse, 0x200, RZ, 0xfc, !PT ;  /* 0x000002000c0e7812 */ /* 0x040fe400078efcff */
[----:B------:R-:W-:Y:S01]  /*01d0*/  LOP3.LUT R12, R12, 0x300, RZ, 0xfc, !PT ;  /* 0x000003000c0c7812 */ /* 0x000fe200078efcff */
[----:B------:R-:W-:Y:S01]  /*01e0*/  IMAD.WIDE R18, R19, 0x4, R22 ;  /* 0x0000000413127825 */ /* 0x000fe200078e0216 */
[----:B------:R-:W-:Y:S01]  /*01f0*/  LEA.HI R13, R13, UR4, RZ, 0x1c ;  /* 0x000000040d0d7c11 */ /* 0x000fe2000f8fe0ff */
[----:B------:R1:W2:Y:S01]  /*0200*/  @!P0 LDG.E.EL.128 R4, desc[UR6][R16.64] ;  /* 0x0000000610048981 */ /* 0x0002a2000c2e1d00 */
[----:B------:R-:W-:Y:S01]  /*0210*/  LEA.HI R25, R14, UR4, RZ, 0x1c ;  /* 0x000000040e197c11 */ /* 0x000fe2000f8fe0ff */
[----:B------:R-:W-:Y:S01]  /*0220*/  VIADD R29, R27, 0x800 ;  /* 0x000008001b1d7836 */ /* 0x000fe20000000000 */
[----:B------:R-:W-:Y:S01]  /*0230*/  LEA.HI R15, R12, UR4, RZ, 0x1c ;  /* 0x000000040c0f7c11 */ /* 0x000fe2000f8fe0ff */
[C---:B------:R-:W-:Y:S01]  /*0240*/  IMAD R21, R28.reuse, 0x4, R21 ;  /* 0x000000041c157824 */ /* 0x040fe200078e0215 */
[----:B------:R3:W4:Y:S01]  /*0250*/  @!P0 LDG.E.EL.128 R8, desc[UR6][R18.64] ;  /* 0x0000000612088981 */ /* 0x000722000c2e1d00 */
[----:B------:R-:W-:-:S02]  /*0260*/  IMAD R24, R28, 0x4, R13 ;  /* 0x000000041c187824 */ /* 0x000fc400078e020d */
[C---:B------:R-:W-:Y:S01]  /*0270*/  IMAD R25, R28.reuse, 0x4, R25 ;  /* 0x000000041c197824 */ /* 0x040fe200078e0219 */
[----:B------:R-:W-:Y:S01]  /*0280*/  CS2R R12, SRZ ;  /* 0x00000000000c7805 */ /* 0x000fe2000001ff00 */
[----:B------:R-:W-:Y:S01]  /*0290*/  IMAD R28, R28, 0x4, R15 ;  /* 0x000000041c1c7824 */ /* 0x000fe200078e020f */
[----:B------:R-:W-:Y:S01]  /*02a0*/  CS2R R14, SRZ ;  /* 0x00000000000e7805 */ /* 0x000fe2000001ff00 */
[----:B-1----:R-:W-:Y:S02]  /*02b0*/  VIADD R17, R27, 0xc00 ;  /* 0x00000c001b117836 */ /* 0x002fe40000000000 */
[----:B------:R-:W-:Y:S01]  /*02c0*/  IMAD.WIDE R26, R29, 0x4, R22 ;  /* 0x000000041d1a7825 */ /* 0x000fe200078e0216 */
[----:B---3--:R-:W-:-:S03]  /*02d0*/  CS2R R18, SRZ ;  /* 0x0000000000127805 */ /* 0x008fc6000001ff00 */
[----:B------:R-:W-:Y:S01]  /*02e0*/  IMAD.WIDE R22, R17, 0x4, R22 ;  /* 0x0000000411167825 */ /* 0x000fe200078e0216 */
[----:B------:R-:W-:Y:S01]  /*02f0*/  CS2R R16, SRZ ;  /* 0x0000000000107805 */ /* 0x000fe2000001ff00 */
[----:B------:R1:W3:Y:S05]  /*0300*/  @!P0 LDG.E.EL.128 R12, desc[UR6][R26.64] ;  /* 0x000000061a0c8981 */ /* 0x0002ea000c2e1d00 */
[----:B------:R5:W3:Y:S01]  /*0310*/  @!P0 LDG.E.EL.128 R16, desc[UR6][R22.64] ;  /* 0x0000000616108981 */ /* 0x000ae2000c2e1d00 */
[----:B------:R-:W5:Y:S01]  /*0320*/  S2R R29, SR_TID.X ;  /* 0x00000000001d7919 */ /* 0x000f620000002100 */
[----:B------:R-:W-:Y:S01]  /*0330*/  SHF.R.U32.HI R20, RZ, 0x6, R20 ;  /* 0x00000006ff147819 */ /* 0x000fe20000011614 */
[----:B-1----:R-:W1:Y:S01]  /*0340*/  LDC.64 R26, c[0x0][0x220] ;  /* 0x00008800ff1a7b82 */ /* 0x002e620000000a00 */
[----:B0----5:R-:W-:-:S04]  /*0350*/  SHF.R.U32.HI R29, RZ, 0x2, R29 ;  /* 0x00000002ff1d7819 */ /* 0x021fc8000001161d */
[----:B------:R-:W-:-:S05]  /*0360*/  LOP3.LUT R22, R29, 0x30, RZ, 0xc0, !PT ;  /* 0x000000301d167812 */ /* 0x000fca00078ec0ff */
[----:B------:R-:W-:Y:S01]  /*0370*/  VIADD R23, R22, UR4 ;  /* 0x0000000416177c36 */ /* 0x000fe20008000000 */
[----:B--2---:R-:W-:Y:S04]  /*0380*/  STS [R21], R4 ;  /* 0x0000000415007388 */ /* 0x004fe80000000800 */
[----:B------:R0:W-:Y:S04]  /*0390*/  STS [R24+0x400], R5 ;  /* 0x0004000518007388 */ /* 0x0001e80000000800 */
[----:B------:R2:W-:Y:S04]  /*03a0*/  STS [R25+0x800], R6 ;  /* 0x0008000619007388 */ /* 0x0005e80000000800 */
[----:B------:R5:W-:Y:S01]  /*03b0*/  STS [R28+0xc00], R7 ;  /* 0x000c00071c007388 */ /* 0x000be20000000800 */
[----:B0-----:R-:W0:Y:S03]  /*03c0*/  LDC.64 R4, c[0x0][0x218] ;  /* 0x00008600ff047b82 */ /* 0x001e260000000a00 */
[----:B----4-:R-:W-:Y:S04]  /*03d0*/  STS [R21+0x100], R8 ;  /* 0x0001000815007388 */ /* 0x010fe80000000800 */
[----:B------:R4:W-:Y:S04]  /*03e0*/  STS [R24+0x500], R9 ;  /* 0x0005000918007388 */ /* 0x0009e80000000800 */
[----:B------:R-:W-:Y:S04]  /*03f0*/  STS [R25+0x900], R10 ;  /* 0x0009000a19007388 */ /* 0x000fe80000000800 */
[----:B------:R-:W-:Y:S04]  /*0400*/  STS [R28+0xd00], R11 ;  /* 0x000d000b1c007388 */ /* 0x000fe80000000800 */
[----:B---3--:R-:W-:Y:S04]  /*0410*/  STS [R21+0x200], R12 ;  /* 0x0002000c15007388 */ /* 0x008fe80000000800 */
[----:B------:R-:W-:Y:S04]  /*0420*/  STS [R24+0x600], R13 ;  /* 0x0006000d18007388 */ /* 0x000fe80000000800 */
[----:B------:R3:W-:Y:S04]  /*0430*/  STS [R25+0xa00], R14 ;  /* 0x000a000e19007388 */ /* 0x0007e80000000800 */
[----:B------:R-:W-:Y:S04]  /*0440*/  STS [R28+0xe00], R15 ;  /* 0x000e000f1c007388 */ /* 0x000fe80000000800 */
[----:B------:R-:W-:Y:S04]  /*0450*/  STS [R21+0x300], R16 ;  /* 0x0003001015007388 */ /* 0x000fe80000000800 */
[----:B------:R0:W-:Y:S04]  /*0460*/  STS [R24+0x700], R17 ;  /* 0x0007001118007388 */ /* 0x0001e80000000800 */
[----:B------:R-:W-:Y:S04]  /*0470*/  STS [R25+0xb00], R18 ;  /* 0x000b001219007388 */ /* 0x000fe80000000800 */
[----:B------:R0:W-:Y:S01]  /*0480*/  STS [R28+0xf00], R19 ;  /* 0x000f00131c007388 */ /* 0x0001e20000000800 */
[----:B--2---:R-:W-:-:S02]  /*0490*/  LOP3.LUT R6, R0, 0x3fc, RZ, 0xc0, !PT ;  /* 0x000003fc00067812 */ /* 0x004fc400078ec0ff */
[----:B-----5:R-:W-:Y:S02]  /*04a0*/  LOP3.LUT R7, R0, 0xfc, RZ, 0xc0, !PT ;  /* 0x000000fc00077812 */ /* 0x020fe400078ec0ff */
[C---:B----4-:R-:W-:Y:S02]  /*04b0*/  LOP3.LUT R9, R6.reuse, 0x400, RZ, 0xfc, !PT ;  /* 0x0000040006097812 */ /* 0x050fe400078efcff */
[--C-:B------:R-:W-:Y:S02]  /*04c0*/  PRMT R0, R7, 0x6540, R2.reuse ;  /* 0x0000654007007816 */ /* 0x100fe40000000002 */
[----:B------:R-:W-:Y:S02]  /*04d0*/  SHF.R.U32.HI R7, RZ, 0x4, R9 ;  /* 0x00000004ff077819 */ /* 0x000fe40000011609 */
[----:B---3--:R-:W-:Y:S02]  /*04e0*/  SHF.R.S32.HI R14, RZ, 0x17, R2 ;  /* 0x00000017ff0e7819 */ /* 0x008fe40000011402 */
[----:B------:R-:W-:-:S02]  /*04f0*/  LOP3.LUT R12, R6, 0x800, RZ, 0xfc, !PT ;  /* 0x00000800060c7812 */ /* 0x000fc400078efcff */
[C---:B------:R-:W-:Y:S02]  /*0500*/  LOP3.LUT R13, R6.reuse, 0xc00, RZ, 0xfc, !PT ;  /* 0x00000c00060d7812 */ /* 0x040fe400078efcff */
[----:B------:R-:W-:Y:S01]  /*0510*/  LOP3.LUT R2, R7, 0x70, RZ, 0xc0, !PT ;  /* 0x0000007007027812 */ /* 0x000fe200078ec0ff */
[----:B------:R-:W-:Y:S01]  /*0520*/  IMAD R8, R6, 0x4, R23 ;  /* 0x0000000406087824 */ /* 0x000fe200078e0217 */
[----:B------:R-:W-:Y:S01]  /*0530*/  BAR.SYNC.DEFER_BLOCKING 0x0 ;  /* 0x0000000000007b1d */ /* 0x000fe20000010000 */
[----:B------:R-:W-:Y:S02]  /*0540*/  SGXT R7, R14, 0x1 ;  /* 0x000000010e07781a */ /* 0x000fe40000000200 */
[----:B------:R-:W-:Y:S02]  /*0550*/  SHF.R.U32.HI R12, RZ, 0x4, R12 ;  /* 0x00000004ff0c7819 */ /* 0x000fe4000001160c */
[----:B------:R-:W-:Y:S01]  /*0560*/  SHF.R.U32.HI R14, RZ, 0x4, R13 ;  /* 0x00000004ff0e7819 */ /* 0x000fe2000001160d */
[----:B------:R-:W-:Y:S01]  /*0570*/  VIADD R13, R2, UR4 ;  /* 0x00000004020d7c36 */ /* 0x000fe20008000000 */
[----:B------:R-:W-:-:S02]  /*0580*/  LOP3.LUT R12, R12, 0xb0, RZ, 0xc0, !PT ;  /* 0x000000b00c0c7812 */ /* 0x000fc400078ec0ff */
[----:B------:R-:W-:Y:S01]  /*0590*/  LOP3.LUT R14, R14, 0xf0, RZ, 0xc0, !PT ;  /* 0x000000f00e0e7812 */ /* 0x000fe200078ec0ff */
[----:B------:R-:W-:Y:S01]  /*05a0*/  IMAD R13, R6, 0x4, R13 ;  /* 0x00000004060d7824 */ /* 0x000fe200078e020d */
[----:B------:R-:W-:Y:S01]  /*05b0*/  LEA.HI R7, R7, R0, RZ, 0x8 ;  /* 0x0000000007077211 */ /* 0x000fe200078f40ff */
[----:B0-----:R-:W-:Y:S02]  /*05c0*/  VIADD R17, R12, UR4 ;  /* 0x000000040c117c36 */ /* 0x001fe40008000000 */
[----:B------:R-:W-:Y:S01]  /*05d0*/  VIADD R19, R14, UR4 ;  /* 0x000000040e137c36 */ /* 0x000fe20008000000 */
[----:B------:R-:W-:Y:S01]  /*05e0*/  SGXT.U32 R2, R20, 0x2 ;  /* 0x000000021402781a */ /* 0x000fe20000000000 */
[C---:B------:R-:W-:Y:S01]  /*05f0*/  IMAD R20, R6.reuse, 0x4, R17 ;  /* 0x0000000406147824 */ /* 0x040fe200078e0211 */
[----:B------:R-:W0:Y:S01]  /*0600*/  LDS.128 R8, [R8] ;  /* 0x0000000008087984 */ /* 0x000e220000000c00 */
[----:B------:R-:W-:Y:S02]  /*0610*/  IMAD.SHL.U32 R16, R7, 0x10, RZ ;  /* 0x0000001007107824 */ /* 0x000fe400078e00ff */
[----:B------:R-:W-:Y:S01]  /*0620*/  IMAD R19, R6, 0x4, R19 ;  /* 0x0000000406137824 */ /* 0x000fe200078e0213 */
[----:B------:R-:W2:Y:S01]  /*0630*/  LDS.128 R12, [R13+0x1000] ;  /* 0x001000000d0c7984 */ /* 0x000ea20000000c00 */
[----:B------:R-:W-:-:S02]  /*0640*/  LOP3.LUT R2, R3, R2, RZ, 0xfc, !PT ;  /* 0x0000000203027212 */ /* 0x000fc400078efcff */
[----:B------:R-:W-:Y:S01]  /*0650*/  LOP3.LUT R3, R16, 0xfffff000, RZ, 0xc0, !PT ;  /* 0xfffff00010037812 */ /* 0x000fe200078ec0ff */
[----:B------:R-:W3:Y:S04]  /*0660*/  LDS.128 R20, [R20+0x2000] ;  /* 0x0020000014147984 */ /* 0x000ee80000000c00 */
[----:B------:R-:W4:Y:S01]  /*0670*/  LDS.128 R16, [R19+0x3000] ;  /* 0x0030000013107984 */ /* 0x000f220000000c00 */
[----:B------:R-:W-:Y:S02]  /*0680*/  LOP3.LUT R25, R7, 0xffffff00, RZ, 0xc0, !PT ;  /* 0xffffff0007197812 */ /* 0x000fe400078ec0ff */
[----:B------:R-:W-:Y:S02]  /*0690*/  ISETP.GE.AND P0, PT, R2, 0x10, PT ;  /* 0x000000100200780c */ /* 0x000fe40003f06270 */
[----:B------:R-:W-:-:S02]  /*06a0*/  IADD3 R25, R3, R0, -R25 ;  /* 0x0000000003197210 */ /* 0x000fc40007ffe819 */
[----:B------:R-:W-:-:S03]  /*06b0*/  LOP3.LUT R24, R2, 0x4, RZ, 0xfc, !PT ;  /* 0x0000000402187812 */ /* 0x000fc600078efcff */
[----:B------:R-:W-:Y:S01]  /*06c0*/  IMAD R0, R2, 0x100, R25 ;  /* 0x0000010002007824 */ /* 0x000fe200078e0219 */
[----:B------:R-:W-:Y:S02]  /*06d0*/  ISETP.GE.AND P1, PT, R24, 0x10, PT ;  /* 0x000000101800780c */ /* 0x000fe40003f26270 */
[----:B------:R-:W-:Y:S01]  /*06e0*/  LOP3.LUT R28, R2, 0x8, RZ, 0xfc, !PT ;  /* 0x00000008021c7812 */ /* 0x000fe200078efcff */
[----:B------:R-:W-:Y:S01]  /*06f0*/  IMAD.WIDE R6, R0, 0x4, R4 ;  /* 0x0000000400067825 */ /* 0x000fe200078e0204 */
[----:B------:R-:W-:-:S03]  /*0700*/  LOP3.LUT R2, R2, 0xc, RZ, 0xfc, !PT ;  /* 0x0000000c02027812 */ /* 0x000fc600078efcff */
[--C-:B------:R-:W-:Y:S01]  /*0710*/  IMAD R3, R24, 0x100, R25.reuse ;  /* 0x0000010018037824 */ /* 0x100fe200078e0219 */
[----:B------:R-:W-:Y:S02]  /*0720*/  ISETP.GE.AND P2, PT, R28, 0x10, PT ;  /* 0x000000101c00780c */ /* 0x000fe40003f46270 */
[----:B------:R-:W-:Y:S01]  /*0730*/  ISETP.GE.AND P3, PT, R2, 0x10, PT ;  /* 0x000000100200780c */ /* 0x000fe20003f66270 */
[----:B0-----:R0:W-:Y:S02]  /*0740*/  @!P0 STG.E.128 desc[UR6][R6.64], R8 ;  /* 0x0000000806008986 */ /* 0x0011e4000c101d06 */
[----:B0-----:R-:W-:Y:S02]  /*0750*/  IMAD R7, R28, 0x100, R25 ;  /* 0x000001001c077824 */ /* 0x001fe400078e0219 */
[----:B------:R-:W-:-:S04]  /*0760*/  IMAD.WIDE R28, R3, 0x4, R4 ;  /* 0x00000004031c7825 */ /* 0x000fc800078e0204 */
[----:B------:R-:W-:Y:S01]  /*0770*/  IMAD R25, R2, 0x100, R25 ;  /* 0x0000010002197824 */ /* 0x000fe200078e0219 */
[----:B--2---:R0:W-:Y:S01]  /*0780*/  @!P1 STG.E.128 desc[UR6][R28.64], R12 ;  /* 0x0000000c1c009986 */ /* 0x0041e2000c101d06 */
[----:B-1----:R-:W-:-:S04]  /*0790*/  IMAD.WIDE R2, R3, 0x4, R26 ;  /* 0x0000000403027825 */ /* 0x002fc800078e021a */
[----:B0-----:R-:W-:-:S04]  /*07a0*/  IMAD.WIDE R28, R7, 0x4, R4 ;  /* 0x00000004071c7825 */ /* 0x001fc800078e0204 */
[----:B------:R-:W-:Y:S01]  /*07b0*/  IMAD.WIDE R4, R25, 0x4, R4 ;  /* 0x0000000419047825 */ /* 0x000fe200078e0204 */
[----:B---3--:R-:W-:Y:S04]  /*07c0*/  @!P2 STG.E.128 desc[UR6][R28.64], R20 ;  /* 0x000000141c00a986 */ /* 0x008fe8000c101d06 */
[----:B----4-:R0:W-:Y:S01]  /*07d0*/  @!P3 STG.E.128 desc[UR6][R4.64], R16 ;  /* 0x000000100400b986 */ /* 0x0101e2000c101d06 */
[----:B------:R-:W-:-:S04]  /*07e0*/  IMAD.WIDE R6, R7, 0x4, R26 ;  /* 0x0000000407067825 */ /* 0x000fc800078e021a */
[----:B0-----:R-:W-:-:S05]  /*07f0*/  IMAD.WIDE R4, R0, 0x4, R26 ;  /* 0x0000000400047825 */ /* 0x001fca00078e021a */
[----:B------:R0:W-:Y:S04]  /*0800*/  @!P0 STG.E.128 desc[UR6][R4.64], R8 ;  /* 0x0000000804008986 */ /* 0x0001e8000c101d06 */
[----:B------:R0:W-:Y:S01]  /*0810*/  @!P1 STG.E.128 desc[UR6][R2.64], R12 ;  /* 0x0000000c02009986 */ /* 0x0001e2000c101d06 */
[----:B------:R-:W-:-:S03]  /*0820*/  IMAD.WIDE R26, R25, 0x4, R26 ;  /* 0x00000004191a7825 */ /* 0x000fc600078e021a */
[----:B------:R0:W-:Y:S02]  /*0830*/  @!P2 STG.E.128 desc[UR6][R6.64], R20 ;  /* 0x000000140600a986 */ /* 0x0001e4000c101d06 */
[----:B0-----:R-:W-:Y:S05]  /*0840*/  @P3 EXIT ;  /* 0x000000000000394d */ /* 0x001fea0003800000 */
[----:B------:R-:W-:Y:S01]  /*0850*/  STG.E.128 desc[UR6][R26.64], R16 ;  /* 0x000000101a007986 */ /* 0x000fe2000c101d06 */
[----:B------:R-:W-:Y:S05]  /*0860*/  EXIT ;  /* 0x000000000000794d */ /* 0x000fea0003800000 */
.L_x_0:
[----:B------:R-:W-:-:S00]  /*0870*/  BRA `(.L_x_0) ;  /* 0xfffffffc00fc7947 */ /* 0x000fc0000383ffff */
[----:B------:R-:W-:-:S00]  /*0880*/  NOP ;  /* 0x0000000000007918 */ /* 0x000fc00000000000 */
[----:B------:R-:W-:-:S00]  /*0890*/  NOP ;  /* 0x0000000000007918 */ /* 0x000fc00000000000 */
[----:B------:R-:W-:-:S00]  /*08a0*/  NOP ;  /* 0x0000000000007918 */ /* 0x000fc00000000000 */
[----:B------:R-:W-:-:S00]  /*08b0*/  NOP ;  /* 0x0000000000007918 */ /* 0x000fc00000000000 */
[----:B------:R-:W-:-:S00]  /*08c0*/  NOP ;  /* 0x0000000000007918 */ /* 0x000fc00000000000 */
[----:B------:R-:W-:-:S00]  /*08d0*/  NOP ;  /* 0x0000000000007918 */ /* 0x000fc00000000000 */
[----:B------:R-:W-:-:S00]  /*08e0*/  NOP ;  /* 0x0000000000007918 */ /* 0x000fc00000000000 */
[----:B------:R-:W-:-:S00]  /*08f0*/  NOP ;  /* 0x0000000000007918 */ /* 0x000fc00000000000 */
.L_x_1:


//--------------------- .nv.shared.triton_poi_fused_convolution_22 --------------------------
	.section	.nv.shared.triton_poi_fused_convolution_22,"aw",@nobits
	.sectionflags	@""
	.align	16
	.zero		1024


//--------------------- .nv.constant0.triton_poi_fused_convolution_22 --------------------------
	.section	.nv.constant0.triton_poi_fused_convolution_22,"a",@progbits
	.sectionflags	@""
	.align	4
.nv.constant0.triton_poi_fused_convolution_22:
	.zero		560
